	.headerflags	@"EF_CUDA_TEXMODE_UNIFIED EF_CUDA_64BIT_ADDRESS EF_CUDA_ACCELERATORS EF_CUDA_SM90 EF_CUDA_VIRTUAL_SM(EF_CUDA_SM90)"
	.elftype	@"ET_EXEC"


//--------------------- .nv.info                  --------------------------
	.section	.nv.info,"",@"SHT_CUDA_INFO"
	.align	4


	//----- nvinfo : EIATTR_REGCOUNT
	.align		4
        /*0000*/ 	.byte	0x04, 0x2f
        /*0002*/ 	.short	(.L_1 - .L_0)
	.align		4
.L_0:
        /*0004*/ 	.word	index@(triton_poi_fused__unsafe_index_add_37)
        /*0008*/ 	.word	0x0000001e


	//----- nvinfo : EIATTR_MIN_STACK_SIZE
	.align		4
.L_1:
        /*000c*/ 	.byte	0x04, 0x12
        /*000e*/ 	.short	(.L_3 - .L_2)
	.align		4
.L_2:
        /*0010*/ 	.word	index@(triton_poi_fused__unsafe_index_add_37)
        /*0014*/ 	.word	0x00000000


	//----- nvinfo : EIATTR_FRAME_SIZE
	.align		4
.L_3:
        /*0018*/ 	.byte	0x04, 0x11
        /*001a*/ 	.short	(.L_5 - .L_4)
	.align		4
.L_4:
        /*001c*/ 	.word	index@(triton_poi_fused__unsafe_index_add_37)
        /*0020*/ 	.word	0x00000000


	//----- nvinfo : EIATTR_MIN_STACK_SIZE
	.align		4
.L_5:
        /*0024*/ 	.byte	0x04, 0x12
        /*0026*/ 	.short	(.L_7 - .L_6)
	.align		4
.L_6:
        /*0028*/ 	.word	index@(triton_poi_fused__unsafe_index_add_37)
        /*002c*/ 	.word	0x00000000
.L_7:


//--------------------- .nv.info.triton_poi_fused__unsafe_index_add_37 --------------------------
	.section	.nv.info.triton_poi_fused__unsafe_index_add_37,"",@"SHT_CUDA_INFO"
	.sectionflags	@""
	.align	4


	//----- nvinfo : EIATTR_CUDA_API_VERSION
	.align		4
        /*0000*/ 	.byte	0x04, 0x37
        /*0002*/ 	.short	(.L_9 - .L_8)
.L_8:
        /*0004*/ 	.word	0x0000007c


	//----- nvinfo : EIATTR_KPARAM_INFO
	.align		4
.L_9:
        /*0008*/ 	.byte	0x04, 0x17
        /*000a*/ 	.short	(.L_11 - .L_10)
.L_10:
        /*000c*/ 	.word	0x00000000
        /*0010*/ 	.short	0x0004
        /*0012*/ 	.short	0x0020
        /*0014*/ 	.byte	0x00, 0xf0, 0x11, 0x00


	//----- nvinfo : EIATTR_KPARAM_INFO
	.align		4
.L_11:
        /*0018*/ 	.byte	0x04, 0x17
        /*001a*/ 	.short	(.L_13 - .L_12)
.L_12:
        /*001c*/ 	.word	0x00000000
        /*0020*/ 	.short	0x0003
        /*0022*/ 	.short	0x0018
        /*0024*/ 	.byte	0x00, 0xf4, 0x21, 0x00


	//----- nvinfo : EIATTR_KPARAM_INFO
	.align		4
.L_13:
        /*0028*/ 	.byte	0x04, 0x17
        /*002a*/ 	.short	(.L_15 - .L_14)
.L_14:
        /*002c*/ 	.word	0x00000000
        /*0030*/ 	.short	0x0002
        /*0032*/ 	.short	0x0010
        /*0034*/ 	.byte	0x00, 0xf4, 0x21, 0x00


	//----- nvinfo : EIATTR_KPARAM_INFO
	.align		4
.L_15:
        /*0038*/ 	.byte	0x04, 0x17
        /*003a*/ 	.short	(.L_17 - .L_16)
.L_16:
        /*003c*/ 	.word	0x00000000
        /*0040*/ 	.short	0x0001
        /*0042*/ 	.short	0x0008
        /*0044*/ 	.byte	0x00, 0xf4, 0x21, 0x00


	//----- nvinfo : EIATTR_KPARAM_INFO
	.align		4
.L_17:
        /*0048*/ 	.byte	0x04, 0x17
        /*004a*/ 	.short	(.L_19 - .L_18)
.L_18:
        /*004c*/ 	.word	0x00000000
        /*0050*/ 	.short	0x0000
        /*0052*/ 	.short	0x0000
        /*0054*/ 	.byte	0x00, 0xf4, 0x21, 0x00


	//----- nvinfo : EIATTR_SPARSE_MMA_MASK
	.align		4
.L_19:
        /*0058*/ 	.byte	0x03, 0x50
        /*005a*/ 	.short	0x0000


	//----- nvinfo : EIATTR_MAXREG_COUNT
	.align		4
        /*005c*/ 	.byte	0x03, 0x1b
        /*005e*/ 	.short	0x00ff


	//----- nvinfo : EIATTR_EXIT_INSTR_OFFSETS
	.align		4
        /*0060*/ 	.byte	0x04, 0x1c
        /*0062*/ 	.short	(.L_21 - .L_20)


	//   ....[0]....
.L_20:
        /*0064*/ 	.word	0x000009e0


	//----- nvinfo : EIATTR_REQNTID
	.align		4
.L_21:
        /*0068*/ 	.byte	0x04, 0x10
        /*006a*/ 	.short	(.L_23 - .L_22)
.L_22:
        /*006c*/ 	.word	0x00000080
        /*0070*/ 	.word	0x00000001
        /*0074*/ 	.word	0x00000001


	//----- nvinfo : EIATTR_CBANK_PARAM_SIZE
	.align		4
.L_23:
        /*0078*/ 	.byte	0x03, 0x19
        /*007a*/ 	.short	0x0024


	//----- nvinfo : EIATTR_PARAM_CBANK
	.align		4
        /*007c*/ 	.byte	0x04, 0x0a
        /*007e*/ 	.short	(.L_25 - .L_24)
	.align		4
.L_24:
        /*0080*/ 	.word	index@(.nv.constant0.triton_poi_fused__unsafe_index_add_37)
        /*0084*/ 	.short	0x0210
        /*0086*/ 	.short	0x0024


	//----- nvinfo : EIATTR_SW_WAR
	.align		4
.L_25:
        /*0088*/ 	.byte	0x04, 0x36
        /*008a*/ 	.short	(.L_27 - .L_26)
.L_26:
        /*008c*/ 	.word	0x00000008
.L_27:


//--------------------- .nv.callgraph             --------------------------
	.section	.nv.callgraph,"",@"SHT_CUDA_CALLGRAPH"
	.align	4
	.sectionentsize	8
	.align		4
        /*0000*/ 	.word	0x00000000
	.align		4
        /*0004*/ 	.word	0xffffffff
	.align		4
        /*0008*/ 	.word	0x00000000
	.align		4
        /*000c*/ 	.word	0xfffffffe
	.align		4
        /*0010*/ 	.word	0x00000000
	.align		4
        /*0014*/ 	.word	0xfffffffd
	.align		4
        /*0018*/ 	.word	0x00000000
	.align		4
        /*001c*/ 	.word	0xfffffffc


//--------------------- .text.triton_poi_fused__unsafe_index_add_37 --------------------------
	.section	.text.triton_poi_fused__unsafe_index_add_37,"ax",@progbits
	.align	128
        .global         triton_poi_fused__unsafe_index_add_37
        .type           triton_poi_fused__unsafe_index_add_37,@function
        .size           triton_poi_fused__unsafe_index_add_37,(.L_x_1 - triton_poi_fused__unsafe_index_add_37)
        .other          triton_poi_fused__unsafe_index_add_37,@"STO_CUDA_ENTRY STV_DEFAULT"
triton_poi_fused__unsafe_index_add_37:
.text.triton_poi_fused__unsafe_index_add_37:
[----:B------:R-:W-:Y:S01]  /*0000*/  LDC R1, c[0x0][0x28] ;  /* 0x00000a00ff017b82 */ /* 0x000fe20000000800 */
[----:B------:R-:W1:Y:S07]  /*0010*/  S2R R0, SR_TID.X ;  /* 0x0000000000007919 */ /* 0x000e6e0000002100 */
[----:B------:R-:W2:Y:S01]  /*0020*/  LDC.64 R4, c[0x0][0x210] ;  /* 0x00008400ff047b82 */ /* 0x000ea20000000a00 */
[----:B------:R-:W-:Y:S01]  /*0030*/  ULDC.64 UR4, c[0x0][0x208] ;  /* 0x0000820000047ab9 */ /* 0x000fe20000000a00 */
[----:B------:R-:W-:Y:S01]  /*0040*/  ULDC.64 UR6, c[0x0][0x218] ;  /* 0x0000860000067ab9 */ /* 0x000fe20000000a00 */
[----:B------:R-:W3:Y:S01]  /*0050*/  S2R R3, SR_CTAID.X ;  /* 0x0000000000037919 */ /* 0x000ee20000002500 */
[----:B------:R-:W-:Y:S01]  /*0060*/  ULDC.64 UR8, c[0x0][0x220] ;  /* 0x0000880000087ab9 */ /* 0x000fe20000000a00 */
[----:B-1----:R-:W-:Y:S01]  /*0070*/  IMAD.SHL.U32 R0, R0, 0x4, RZ ;  /* 0x0000000400007824 */ /* 0x002fe200078e00ff */
[----:B---3--:R-:W-:-:S04]  /*0080*/  SHF.R.S32.HI R13, RZ, 0x15, R3 ;  /* 0x00000015ff0d7819 */ /* 0x008fc80000011403 */
[----:B------:R-:W-:Y:S02]  /*0090*/  LOP3.LUT R0, R0, 0x1fc, RZ, 0xc0, !PT ;  /* 0x000001fc00007812 */ /* 0x000fe400078ec0ff */
[----:B------:R-:W-:-:S03]  /*00a0*/  SGXT R13, R13, 0x1 ;  /* 0x000000010d0d781a */ /* 0x000fc60000000200 */
[----:B------:R-:W-:-:S04]  /*00b0*/  IMAD R14, R3, 0x400, R0 ;  /* 0x00000400030e7824 */ /* 0x000fc800078e0200 */
[----:B------:R-:W-:Y:S01]  /*00c0*/  VIADD R0, R14, 0x200 ;  /* 0x000002000e007836 */ /* 0x000fe20000000000 */
[----:B------:R-:W-:-:S04]  /*00d0*/  SHF.R.S32.HI R3, RZ, 0x1f, R14 ;  /* 0x0000001fff037819 */ /* 0x000fc8000001140e */
[----:B------:R-:W-:Y:S02]  /*00e0*/  LEA.HI R2, R13, R0, RZ, 0x5 ;  /* 0x000000000d027211 */ /* 0x000fe400078f28ff */
[----:B------:R-:W-:Y:S02]  /*00f0*/  LEA.HI R6, R3, R14, RZ, 0x5 ;  /* 0x0000000e03067211 */ /* 0x000fe400078f28ff */
[----:B------:R-:W-:Y:S02]  /*0100*/  SHF.R.S32.HI R3, RZ, 0x5, R2 ;  /* 0x00000005ff037819 */ /* 0x000fe40000011402 */
[----:B------:R-:W-:Y:S02]  /*0110*/  SHF.R.S32.HI R2, RZ, 0x5, R6 ;  /* 0x00000005ff027819 */ /* 0x000fe40000011406 */
[----:B------:R-:W-:Y:S02]  /*0120*/  LEA.HI R8, R3, R3, RZ, 0x5 ;  /* 0x0000000303087211 */ /* 0x000fe400078f28ff */
[----:B------:R-:W-:-:S02]  /*0130*/  LEA.HI R7, R2, R2, RZ, 0x5 ;  /* 0x0000000202077211 */ /* 0x000fc400078f28ff */
[----:B------:R-:W-:Y:S02]  /*0140*/  LOP3.LUT R8, R8, 0xffffffe0, RZ, 0xc0, !PT ;  /* 0xffffffe008087812 */ /* 0x000fe400078ec0ff */
[----:B------:R-:W-:-:S03]  /*0150*/  LOP3.LUT R7, R7, 0xffffffe0, RZ, 0xc0, !PT ;  /* 0xffffffe007077812 */ /* 0x000fc600078ec0ff */
[----:B------:R-:W-:Y:S02]  /*0160*/  IMAD.IADD R3, R3, 0x1, -R8 ;  /* 0x0000000103037824 */ /* 0x000fe400078e0a08 */
[----:B------:R-:W-:Y:S02]  /*0170*/  IMAD.IADD R7, R2, 0x1, -R7 ;  /* 0x0000000102077824 */ /* 0x000fe400078e0a07 */
[----:B--2---:R-:W-:-:S04]  /*0180*/  IMAD.WIDE R2, R3, 0x8, R4 ;  /* 0x0000000803027825 */ /* 0x004fc800078e0204 */
[----:B------:R-:W-:Y:S01]  /*0190*/  IMAD.WIDE R16, R7, 0x8, R4 ;  /* 0x0000000807107825 */ /* 0x000fe200078e0204 */
[----:B------:R-:W-:Y:S01]  /*01a0*/  LOP3.LUT R7, R6, 0xffffffe0, RZ, 0xc0, !PT ;  /* 0xffffffe006077812 */ /* 0x000fe200078ec0ff */
[----:B------:R-:W2:Y:S04]  /*01b0*/  LDG.E.EL.64 R2, desc[UR4][R2.64] ;  /* 0x0000000402027981 */ /* 0x000ea8000c2e1b00 */
[----:B------:R-:W3:Y:S01]  /*01c0*/  LDG.E.EL.64 R16, desc[UR4][R16.64] ;  /* 0x0000000410107981 */ /* 0x000ee2000c2e1b00 */
[----:B------:R-:W-:-:S04]  /*01d0*/  IMAD.IADD R7, R14, 0x1, -R7 ;  /* 0x000000010e077824 */ /* 0x000fc800078e0a07 */
[----:B------:R-:W-:-:S06]  /*01e0*/  IMAD.WIDE R8, R7, 0x8, R4 ;  /* 0x0000000807087825 */ /* 0x000fcc00078e0204 */
[----:B------:R-:W4:Y:S01]  /*01f0*/  LDG.E.EL.128 R8, desc[UR4][R8.64] ;  /* 0x0000000408087981 */ /* 0x000f22000c2e1d00 */
[----:B------:R-:W-:-:S05]  /*0200*/  VIADD R6, R14, 0x2 ;  /* 0x000000020e067836 */ /* 0x000fca0000000000 */
[----:B------:R-:W-:-:S04]  /*0210*/  LEA.HI R7, R13, R6, RZ, 0x5 ;  /* 0x000000060d077211 */ /* 0x000fc800078f28ff */
[----:B------:R-:W-:-:S05]  /*0220*/  LOP3.LUT R7, R7, 0xffffffe0, RZ, 0xc0, !PT ;  /* 0xffffffe007077812 */ /* 0x000fca00078ec0ff */
[----:B------:R-:W-:-:S04]  /*0230*/  IMAD.IADD R7, R6, 0x1, -R7 ;  /* 0x0000000106077824 */ /* 0x000fc800078e0a07 */
[----:B------:R-:W-:-:S06]  /*0240*/  IMAD.WIDE R4, R7, 0x8, R4 ;  /* 0x0000000807047825 */ /* 0x000fcc00078e0204 */
[----:B------:R-:W5:Y:S01]  /*0250*/  LDG.E.EL.128 R4, desc[UR4][R4.64] ;  /* 0x0000000404047981 */ /* 0x000f62000c2e1d00 */
[C---:B------:R-:W-:Y:S02]  /*0260*/  LEA.HI R12, R13.reuse, R14, RZ, 0xa ;  /* 0x0000000e0d0c7211 */ /* 0x040fe400078f50ff */
[----:B------:R-:W-:Y:S02]  /*0270*/  LEA.HI R0, R13, R0, RZ, 0xa ;  /* 0x000000000d007211 */ /* 0x000fe400078f50ff */
[----:B------:R-:W-:Y:S02]  /*0280*/  SHF.R.S32.HI R12, RZ, 0xa, R12 ;  /* 0x0000000aff0c7819 */ /* 0x000fe4000001140c */
[----:B------:R-:W-:-:S03]  /*0290*/  SHF.R.S32.HI R0, RZ, 0xa, R0 ;  /* 0x0000000aff007819 */ /* 0x000fc60000011400 */
[----:B------:R-:W-:Y:S02]  /*02a0*/  IMAD.SHL.U32 R12, R12, 0x100, RZ ;  /* 0x000001000c0c7824 */ /* 0x000fe400078e00ff */
[----:B------:R-:W-:Y:S01]  /*02b0*/  IMAD.SHL.U32 R0, R0, 0x100, RZ ;  /* 0x0000010000007824 */ /* 0x000fe200078e00ff */
[----:B--2---:R-:W-:Y:S02]  /*02c0*/  SHF.R.U32.HI R15, RZ, 0x1b, R3 ;  /* 0x0000001bff0f7819 */ /* 0x004fe40000011603 */
[----:B---3--:R-:W-:Y:S02]  /*02d0*/  SHF.R.U32.HI R19, RZ, 0x1b, R17 ;  /* 0x0000001bff137819 */ /* 0x008fe40000011611 */
[----:B------:R-:W-:Y:S02]  /*02e0*/  LOP3.LUT R15, R15, 0x10, RZ, 0xc0, !PT ;  /* 0x000000100f0f7812 */ /* 0x000fe400078ec0ff */
[----:B------:R-:W-:Y:S02]  /*02f0*/  LOP3.LUT R19, R19, 0x10, RZ, 0xc0, !PT ;  /* 0x0000001013137812 */ /* 0x000fe400078ec0ff */
[----:B------:R-:W-:-:S02]  /*0300*/  IADD3 R13, P1, R2, R15, RZ ;  /* 0x0000000f020d7210 */ /* 0x000fc40007f3e0ff */
[----:B------:R-:W-:Y:S02]  /*0310*/  IADD3 R18, P0, R16, R19, RZ ;  /* 0x0000001310127210 */ /* 0x000fe40007f1e0ff */
[----:B------:R-:W-:Y:S01]  /*0320*/  SHF.R.S32.HI R19, RZ, 0x1f, R12 ;  /* 0x0000001fff137819 */ /* 0x000fe2000001140c */
[----:B------:R-:W-:Y:S01]  /*0330*/  IMAD.X R16, RZ, RZ, R3, P1 ;  /* 0x000000ffff107224 */ /* 0x000fe200008e0603 */
[----:B----4-:R-:W-:Y:S01]  /*0340*/  SHF.R.U32.HI R2, RZ, 0x1b, R9 ;  /* 0x0000001bff027819 */ /* 0x010fe20000011609 */
[----:B------:R-:W-:Y:S01]  /*0350*/  IMAD.X R17, RZ, RZ, R17, P0 ;  /* 0x000000ffff117224 */ /* 0x000fe200000e0611 */
[----:B------:R-:W-:Y:S02]  /*0360*/  SHF.R.S32.HI R15, RZ, 0x1f, R0 ;  /* 0x0000001fff0f7819 */ /* 0x000fe40000011400 */
[----:B------:R-:W-:Y:S02]  /*0370*/  LEA R21, P1, R13, R0, 0x4 ;  /* 0x000000000d157211 */ /* 0x000fe400078220ff */
[----:B------:R-:W-:-:S02]  /*0380*/  LEA R25, P0, R18, R12, 0x4 ;  /* 0x0000000c12197211 */ /* 0x000fc400078020ff */
[----:B------:R-:W-:Y:S02]  /*0390*/  LOP3.LUT R12, R2, 0x10, RZ, 0xc0, !PT ;  /* 0x00000010020c7812 */ /* 0x000fe400078ec0ff */
[----:B------:R-:W-:Y:S02]  /*03a0*/  SHF.R.U32.HI R0, RZ, 0x1b, R11 ;  /* 0x0000001bff007819 */ /* 0x000fe4000001160b */
[----:B------:R-:W-:Y:S02]  /*03b0*/  LEA.HI.X R15, R13, R15, R16, 0x4, P1 ;  /* 0x0000000f0d0f7211 */ /* 0x000fe400008f2410 */
[----:B------:R-:W-:Y:S02]  /*03c0*/  LEA.HI.X R19, R18, R19, R17, 0x4, P0 ;  /* 0x0000001312137211 */ /* 0x000fe400000f2411 */
[C-C-:B------:R-:W-:Y:S02]  /*03d0*/  IADD3 R2, P0, P1, R12.reuse, R25, R8.reuse ;  /* 0x000000190c027210 */ /* 0x140fe4000791e008 */
[----:B------:R-:W-:-:S02]  /*03e0*/  IADD3 R12, P2, P3, R12, R21, R8 ;  /* 0x000000150c0c7210 */ /* 0x000fc40007b5e008 */
[----:B------:R-:W-:Y:S02]  /*03f0*/  LOP3.LUT R0, R0, 0x10, RZ, 0xc0, !PT ;  /* 0x0000001000007812 */ /* 0x000fe400078ec0ff */
[--C-:B------:R-:W-:Y:S02]  /*0400*/  IADD3.X R3, RZ, R19, R9.reuse, P0, P1 ;  /* 0x00000013ff037210 */ /* 0x100fe400007e2409 */
[----:B------:R-:W-:Y:S02]  /*0410*/  IADD3.X R9, RZ, R15, R9, P2, P3 ;  /* 0x0000000fff097210 */ /* 0x000fe400017e6409 */
[C-C-:B------:R-:W-:Y:S02]  /*0420*/  IADD3 R18, P0, P1, R0.reuse, R25, R10.reuse ;  /* 0x0000001900127210 */ /* 0x140fe4000791e00a */
[----:B------:R-:W-:Y:S01]  /*0430*/  IADD3 R0, P2, P3, R0, R21, R10 ;  /* 0x0000001500007210 */ /* 0x000fe20007b5e00a */
[----:B------:R-:W-:Y:S01]  /*0440*/  IMAD.SHL.U32 R10, R12, 0x4, RZ ;  /* 0x000000040c0a7824 */ /* 0x000fe200078e00ff */
[C---:B------:R-:W-:Y:S01]  /*0450*/  SHF.L.U64.HI R3, R2.reuse, 0x2, R3 ;  /* 0x0000000202037819 */ /* 0x040fe20000010203 */
[----:B------:R-:W-:Y:S01]  /*0460*/  IMAD.SHL.U32 R2, R2, 0x4, RZ ;  /* 0x0000000402027824 */ /* 0x000fe200078e00ff */
[----:B------:R-:W-:-:S02]  /*0470*/  SHF.L.U64.HI R16, R12, 0x2, R9 ;  /* 0x000000020c107819 */ /* 0x000fc40000010209 */
[--C-:B------:R-:W-:Y:S02]  /*0480*/  IADD3.X R17, RZ, R19, R11.reuse, P0, P1 ;  /* 0x00000013ff117210 */ /* 0x100fe400007e240b */
[----:B------:R-:W-:Y:S01]  /*0490*/  IADD3 R12, P0, R10, UR6, RZ ;  /* 0x000000060a0c7c10 */ /* 0x000fe2000ff1e0ff */
[----:B------:R-:W-:Y:S01]  /*04a0*/  IMAD.SHL.U32 R20, R18, 0x4, RZ ;  /* 0x0000000412147824 */ /* 0x000fe200078e00ff */
[----:B------:R-:W-:Y:S02]  /*04b0*/  IADD3 R8, P4, R2, UR6, RZ ;  /* 0x0000000602087c10 */ /* 0x000fe4000ff9e0ff */
[----:B------:R-:W-:Y:S02]  /*04c0*/  IADD3 R2, P5, R2, UR8, RZ ;  /* 0x0000000802027c10 */ /* 0x000fe4000ffbe0ff */
[----:B------:R-:W-:Y:S02]  /*04d0*/  IADD3.X R27, RZ, R15, R11, P2, P3 ;  /* 0x0000000fff1b7210 */ /* 0x000fe400017e640b */
[----:B------:R-:W-:-:S02]  /*04e0*/  IADD3 R10, P1, R10, UR8, RZ ;  /* 0x000000080a0a7c10 */ /* 0x000fc4000ff3e0ff */
[----:B------:R-:W-:Y:S02]  /*04f0*/  IADD3.X R13, R16, UR7, RZ, P0, !PT ;  /* 0x00000007100d7c10 */ /* 0x000fe400087fe4ff */
[----:B------:R-:W-:Y:S02]  /*0500*/  IADD3.X R9, R3, UR7, RZ, P4, !PT ;  /* 0x0000000703097c10 */ /* 0x000fe4000a7fe4ff */
[----:B------:R-:W-:Y:S01]  /*0510*/  SHF.L.U64.HI R17, R18, 0x2, R17 ;  /* 0x0000000212117819 */ /* 0x000fe20000010211 */
[----:B------:R5:W2:Y:S01]  /*0520*/  LDG.E.EL R22, desc[UR4][R12.64] ;  /* 0x000000040c167981 */ /* 0x000aa2000c2e1900 */
[----:B------:R-:W-:Y:S02]  /*0530*/  IADD3.X R3, R3, UR9, RZ, P5, !PT ;  /* 0x0000000903037c10 */ /* 0x000fe4000affe4ff */
[----:B------:R-:W-:Y:S01]  /*0540*/  IADD3 R26, P0, R20, UR6, RZ ;  /* 0x00000006141a7c10 */ /* 0x000fe2000ff1e0ff */
[----:B------:R-:W3:Y:S01]  /*0550*/  LDG.E.EL R8, desc[UR4][R8.64] ;  /* 0x0000000408087981 */ /* 0x000ee2000c2e1900 */
[----:B------:R-:W-:-:S02]  /*0560*/  IADD3.X R11, R16, UR9, RZ, P1, !PT ;  /* 0x00000009100b7c10 */ /* 0x000fc40008ffe4ff */
[C---:B------:R-:W-:Y:S01]  /*0570*/  SHF.L.U64.HI R18, R0.reuse, 0x2, R27 ;  /* 0x0000000200127819 */ /* 0x040fe2000001021b */
[----:B------:R-:W-:Y:S01]  /*0580*/  IMAD.SHL.U32 R0, R0, 0x4, RZ ;  /* 0x0000000400007824 */ /* 0x000fe200078e00ff */
[----:B------:R-:W-:Y:S01]  /*0590*/  IADD3 R16, P1, R20, UR8, RZ ;  /* 0x0000000814107c10 */ /* 0x000fe2000ff3e0ff */
[----:B------:R1:W3:Y:S01]  /*05a0*/  LDG.E.EL R23, desc[UR4][R2.64] ;  /* 0x0000000402177981 */ /* 0x0002e2000c2e1900 */
[----:B-----5:R-:W-:Y:S02]  /*05b0*/  SHF.R.U32.HI R13, RZ, 0x1b, R5 ;  /* 0x0000001bff0d7819 */ /* 0x020fe40000011605 */
[----:B------:R-:W-:Y:S01]  /*05c0*/  IADD3.X R27, R17, UR7, RZ, P0, !PT ;  /* 0x00000007111b7c10 */ /* 0x000fe200087fe4ff */
[----:B------:R-:W2:Y:S01]  /*05d0*/  LDG.E.EL R11, desc[UR4][R10.64] ;  /* 0x000000040a0b7981 */ /* 0x000ea2000c2e1900 */
[----:B------:R-:W-:Y:S02]  /*05e0*/  IADD3.X R17, R17, UR9, RZ, P1, !PT ;  /* 0x0000000911117c10 */ /* 0x000fe40008ffe4ff */
[----:B------:R-:W-:Y:S01]  /*05f0*/  IADD3 R12, P1, R0, UR8, RZ ;  /* 0x00000008000c7c10 */ /* 0x000fe2000ff3e0ff */
[----:B------:R4:W5:Y:S01]  /*0600*/  LDG.E.EL R20, desc[UR4][R26.64] ;  /* 0x000000041a147981 */ /* 0x000962000c2e1900 */
[----:B-1----:R-:W-:-:S02]  /*0610*/  IADD3 R2, P0, R0, UR6, RZ ;  /* 0x0000000600027c10 */ /* 0x002fc4000ff1e0ff */
[----:B------:R-:W-:Y:S01]  /*0620*/  LOP3.LUT R0, R13, 0x10, RZ, 0xc0, !PT ;  /* 0x000000100d007812 */ /* 0x000fe200078ec0ff */
[----:B------:R1:W5:Y:S01]  /*0630*/  LDG.E.EL R9, desc[UR4][R16.64] ;  /* 0x0000000410097981 */ /* 0x000362000c2e1900 */
[----:B------:R-:W-:Y:S02]  /*0640*/  SHF.R.U32.HI R24, RZ, 0x1b, R7 ;  /* 0x0000001bff187819 */ /* 0x000fe40000011607 */
[----:B------:R-:W-:Y:S02]  /*0650*/  IADD3.X R3, R18, UR7, RZ, P0, !PT ;  /* 0x0000000712037c10 */ /* 0x000fe400087fe4ff */
[----:B------:R-:W-:Y:S02]  /*0660*/  IADD3.X R13, R18, UR9, RZ, P1, !PT ;  /* 0x00000009120d7c10 */ /* 0x000fe40008ffe4ff */
[--C-:B------:R-:W-:Y:S02]  /*0670*/  IADD3 R18, P2, P3, R0, R25, R4.reuse ;  /* 0x0000001900127210 */ /* 0x100fe40007b5e004 */
[----:B------:R-:W-:Y:S01]  /*0680*/  LOP3.LUT R24, R24, 0x10, RZ, 0xc0, !PT ;  /* 0x0000001018187812 */ /* 0x000fe200078ec0ff */
[----:B------:R1:W5:Y:S01]  /*0690*/  LDG.E.EL R3, desc[UR4][R2.64] ;  /* 0x0000000402037981 */ /* 0x000362000c2e1900 */
[----:B------:R-:W-:Y:S01]  /*06a0*/  IADD3 R0, P0, P1, R0, R21, R4 ;  /* 0x0000001500007210 */ /* 0x000fe2000791e004 */
[----:B------:R-:W-:Y:S01]  /*06b0*/  IMAD.SHL.U32 R4, R18, 0x4, RZ ;  /* 0x0000000412047824 */ /* 0x000fe200078e00ff */
[----:B0---4-:R-:W-:Y:S01]  /*06c0*/  IADD3.X R27, RZ, R19, R5, P2, P3 ;  /* 0x00000013ff1b7210 */ /* 0x011fe200017e6405 */
[----:B------:R0:W4:Y:S01]  /*06d0*/  LDG.E.EL R10, desc[UR4][R12.64] ;  /* 0x000000040c0a7981 */ /* 0x000122000c2e1900 */
[----:B------:R-:W-:-:S02]  /*06e0*/  IADD3 R25, P5, P6, R24, R25, R6 ;  /* 0x0000001918197210 */ /* 0x000fc40007ebe006 */
[----:B------:R-:W-:Y:S02]  /*06f0*/  IADD3 R21, P2, P3, R24, R21, R6 ;  /* 0x0000001518157210 */ /* 0x000fe40007b5e006 */
[----:B-1----:R-:W-:Y:S02]  /*0700*/  SHF.L.U64.HI R16, R18, 0x2, R27 ;  /* 0x0000000212107819 */ /* 0x002fe4000001021b */
[----:B------:R-:W-:Y:S02]  /*0710*/  IADD3.X R17, RZ, R15, R5, P0, P1 ;  /* 0x0000000fff117210 */ /* 0x000fe400007e2405 */
[----:B------:R-:W-:Y:S02]  /*0720*/  IADD3 R18, P4, R4, UR6, RZ ;  /* 0x0000000604127c10 */ /* 0x000fe4000ff9e0ff */
[----:B------:R-:W-:Y:S01]  /*0730*/  IADD3 R6, P0, R4, UR8, RZ ;  /* 0x0000000804067c10 */ /* 0x000fe2000ff1e0ff */
[----:B------:R-:W-:Y:S01]  /*0740*/  IMAD.SHL.U32 R4, R25, 0x4, RZ ;  /* 0x0000000419047824 */ /* 0x000fe200078e00ff */
[----:B------:R-:W-:-:S02]  /*0750*/  IADD3.X R2, RZ, R19, R7, P5, P6 ;  /* 0x00000013ff027210 */ /* 0x000fc40002fec407 */
[----:B0-----:R-:W-:Y:S02]  /*0760*/  IADD3.X R12, RZ, R15, R7, P2, P3 ;  /* 0x0000000fff0c7210 */ /* 0x001fe400017e6407 */
[----:B------:R-:W-:Y:S02]  /*0770*/  SHF.L.U64.HI R5, R25, 0x2, R2 ;  /* 0x0000000219057819 */ /* 0x000fe40000010202 */
[----:B------:R-:W-:Y:S02]  /*0780*/  IADD3.X R7, R16, UR9, RZ, P0, !PT ;  /* 0x0000000910077c10 */ /* 0x000fe400087fe4ff */
[C---:B------:R-:W-:Y:S01]  /*0790*/  SHF.L.U64.HI R2, R0.reuse, 0x2, R17 ;  /* 0x0000000200027819 */ /* 0x040fe20000010211 */
[----:B------:R-:W-:Y:S01]  /*07a0*/  IMAD.SHL.U32 R0, R0, 0x4, RZ ;  /* 0x0000000400007824 */ /* 0x000fe200078e00ff */
[----:B------:R-:W-:Y:S01]  /*07b0*/  IADD3 R26, P0, R4, UR6, RZ ;  /* 0x00000006041a7c10 */ /* 0x000fe2000ff1e0ff */
[----:B------:R-:W-:Y:S01]  /*07c0*/  IMAD.SHL.U32 R13, R21, 0x4, RZ ;  /* 0x00000004150d7824 */ /* 0x000fe200078e00ff */
[----:B------:R-:W-:Y:S01]  /*07d0*/  IADD3.X R19, R16, UR7, RZ, P4, !PT ;  /* 0x0000000710137c10 */ /* 0x000fe2000a7fe4ff */
[----:B------:R0:W4:Y:S01]  /*07e0*/  LDG.E.EL R25, desc[UR4][R6.64] ;  /* 0x0000000406197981 */ /* 0x000122000c2e1900 */
[----:B------:R-:W-:-:S02]  /*07f0*/  IADD3.X R27, R5, UR7, RZ, P0, !PT ;  /* 0x00000007051b7c10 */ /* 0x000fc400087fe4ff */
[----:B------:R-:W-:Y:S01]  /*0800*/  IADD3 R16, P0, R0, UR6, RZ ;  /* 0x0000000600107c10 */ /* 0x000fe2000ff1e0ff */
[----:B------:R1:W4:Y:S01]  /*0810*/  LDG.E.EL R24, desc[UR4][R18.64] ;  /* 0x0000000412187981 */ /* 0x000322000c2e1900 */
[----:B------:R-:W-:Y:S02]  /*0820*/  IADD3 R4, P1, R4, UR8, RZ ;  /* 0x0000000804047c10 */ /* 0x000fe4000ff3e0ff */
[----:B------:R-:W-:Y:S02]  /*0830*/  IADD3.X R17, R2, UR7, RZ, P0, !PT ;  /* 0x0000000702117c10 */ /* 0x000fe400087fe4ff */
[----:B------:R-:W-:Y:S02]  /*0840*/  SHF.L.U64.HI R15, R21, 0x2, R12 ;  /* 0x00000002150f7819 */ /* 0x000fe4000001020c */
[----:B0-----:R-:W-:Y:S01]  /*0850*/  IADD3 R6, P2, R0, UR8, RZ ;  /* 0x0000000800067c10 */ /* 0x001fe2000ff5e0ff */
[----:B------:R0:W4:Y:S01]  /*0860*/  LDG.E.EL R21, desc[UR4][R26.64] ;  /* 0x000000041a157981 */ /* 0x000122000c2e1900 */
[----:B------:R-:W-:-:S02]  /*0870*/  IADD3.X R5, R5, UR9, RZ, P1, !PT ;  /* 0x0000000905057c10 */ /* 0x000fc40008ffe4ff */
[----:B-1----:R-:W-:Y:S02]  /*0880*/  IADD3 R18, P0, R13, UR8, RZ ;  /* 0x000000080d127c10 */ /* 0x002fe4000ff1e0ff */
[----:B------:R-:W-:Y:S01]  /*0890*/  IADD3 R12, P1, R13, UR6, RZ ;  /* 0x000000060d0c7c10 */ /* 0x000fe2000ff3e0ff */
[----:B------:R2:W4:Y:S01]  /*08a0*/  LDG.E.EL R0, desc[UR4][R4.64] ;  /* 0x0000000404007981 */ /* 0x000522000c2e1900 */
[----:B------:R-:W-:Y:S02]  /*08b0*/  IADD3.X R7, R2, UR9, RZ, P2, !PT ;  /* 0x0000000902077c10 */ /* 0x000fe400097fe4ff */
[----:B------:R-:W-:Y:S01]  /*08c0*/  IADD3.X R19, R15, UR9, RZ, P0, !PT ;  /* 0x000000090f137c10 */ /* 0x000fe200087fe4ff */
[----:B------:R-:W4:Y:S01]  /*08d0*/  LDG.E.EL R2, desc[UR4][R16.64] ;  /* 0x0000000410027981 */ /* 0x000f22000c2e1900 */
[----:B------:R-:W-:Y:S01]  /*08e0*/  IADD3.X R13, R15, UR7, RZ, P1, !PT ;  /* 0x000000070f0d7c10 */ /* 0x000fe20008ffe4ff */
[----:B0-----:R-:W0:Y:S02]  /*08f0*/  LDC.64 R26, c[0x0][0x228] ;  /* 0x00008a00ff1a7b82 */ /* 0x001e240000000a00 */
[----:B------:R-:W4:Y:S04]  /*0900*/  LDG.E.EL R7, desc[UR4][R6.64] ;  /* 0x0000000406077981 */ /* 0x000f28000c2e1900 */
[----:B------:R-:W4:Y:S04]  /*0910*/  LDG.E.EL R12, desc[UR4][R12.64] ;  /* 0x000000040c0c7981 */ /* 0x000f28000c2e1900 */
[----:B------:R-:W4:Y:S01]  /*0920*/  LDG.E.EL R19, desc[UR4][R18.64] ;  /* 0x0000000412137981 */ /* 0x000f22000c2e1900 */
[----:B0-----:R-:W-:-:S04]  /*0930*/  IMAD.WIDE R14, R14, 0x4, R26 ;  /* 0x000000040e0e7825 */ /* 0x001fc800078e021a */
[----:B---3--:R-:W-:Y:S01]  /*0940*/  FADD R8, R8, R23 ;  /* 0x0000001708087221 */ /* 0x008fe20000000000 */
[----:B--2---:R-:W-:Y:S01]  /*0950*/  FADD R4, R22, R11 ;  /* 0x0000000b16047221 */ /* 0x004fe20000000000 */
[----:B-----5:R-:W-:Y:S01]  /*0960*/  FADD R9, R20, R9 ;  /* 0x0000000914097221 */ /* 0x020fe20000000000 */
[----:B----4-:R-:W-:Y:S01]  /*0970*/  FADD R5, R3, R10 ;  /* 0x0000000a03057221 */ /* 0x010fe20000000000 */
[----:B------:R-:W-:Y:S01]  /*0980*/  FADD R10, R24, R25 ;  /* 0x00000019180a7221 */ /* 0x000fe20000000000 */
[----:B------:R-:W-:Y:S01]  /*0990*/  FADD R11, R21, R0 ;  /* 0x00000000150b7221 */ /* 0x000fe20000000000 */
[----:B------:R-:W-:-:S04]  /*09a0*/  FADD R6, R2, R7 ;  /* 0x0000000702067221 */ /* 0x000fc80000000000 */
[----:B------:R-:W-:Y:S01]  /*09b0*/  STG.E.128 desc[UR4][R14.64], R8 ;  /* 0x000000080e007986 */ /* 0x000fe2000c101d04 */
[----:B------:R-:W-:-:S05]  /*09c0*/  FADD R7, R12, R19 ;  /* 0x000000130c077221 */ /* 0x000fca0000000000 */
[----:B------:R-:W-:Y:S01]  /*09d0*/  STG.E.128 desc[UR4][R14.64+0x800], R4 ;  /* 0x000800040e007986 */ /* 0x000fe2000c101d04 */
[----:B------:R-:W-:Y:S05]  /*09e0*/  EXIT ;  /* 0x000000000000794d */ /* 0x000fea0003800000 */
.L_x_0:
[----:B------:R-:W-:-:S00]  /*09f0*/  BRA `(.L_x_0) ;  /* 0xfffffffc00fc7947 */ /* 0x000fc0000383ffff */
[----:B------:R-:W-:-:S00]  /*0a00*/  NOP ;  /* 0x0000000000007918 */ /* 0x000fc00000000000 */
[----:B------:R-:W-:-:S00]  /*0a10*/  NOP ;  /* 0x0000000000007918 */ /* 0x000fc00000000000 */
[----:B------:R-:W-:-:S00]  /*0a20*/  NOP ;  /* 0x0000000000007918 */ /* 0x000fc00000000000 */
[----:B------:R-:W-:-:S00]  /*0a30*/  NOP ;  /* 0x0000000000007918 */ /* 0x000fc00000000000 */
[----:B------:R-:W-:-:S00]  /*0a40*/  NOP ;  /* 0x0000000000007918 */ /* 0x000fc00000000000 */
[----:B------:R-:W-:-:S00]  /*0a50*/  NOP ;  /* 0x0000000000007918 */ /* 0x000fc00000000000 */
[----:B------:R-:W-:-:S00]  /*0a60*/  NOP ;  /* 0x0000000000007918 */ /* 0x000fc00000000000 */
[----:B------:R-:W-:-:S00]  /*0a70*/  NOP ;  /* 0x0000000000007918 */ /* 0x000fc00000000000 */
.L_x_1:


//--------------------- .nv.constant0.triton_poi_fused__unsafe_index_add_37 --------------------------
	.section	.nv.constant0.triton_poi_fused__unsafe_index_add_37,"a",@progbits
	.sectionflags	@""
	.align	4
.nv.constant0.triton_poi_fused__unsafe_index_add_37:
	.zero		564
